//
// Generated by NVIDIA NVVM Compiler
//
// Compiler Build ID: CL-36424714
// Cuda compilation tools, release 13.0, V13.0.88
// Based on NVVM 20.0.0
//

.version 9.0
.target sm_100
.address_size 64

	// .globl	_Z1fv
.extern .func  (.param .b32 func_retval0) vprintf
(
	.param .b64 vprintf_param_0,
	.param .b64 vprintf_param_1
)
;
.global .align 1 .b8 $str[4] = {37, 100, 32};

.visible .entry _Z1fv()
{
	.local .align 8 .b8 	__local_depot0[8];
	.reg .b64 	%SP;
	.reg .b64 	%SPL;
	.reg .b32 	%r<4>;
	.reg .b64 	%rd<5>;

	mov.u64 	%SPL, __local_depot0;
	cvta.local.u64 	%SP, %SPL;
	add.u64 	%rd1, %SP, 0;
	add.u64 	%rd2, %SPL, 0;
	mov.u32 	%r1, %nctaid.x;
	st.local.u32 	[%rd2], %r1;
	mov.u64 	%rd3, $str;
	cvta.global.u64 	%rd4, %rd3;
	{ // callseq 0, 0
	.param .b64 param0;
	st.param.b64 	[param0], %rd4;
	.param .b64 param1;
	st.param.b64 	[param1], %rd1;
	.param .b32 retval0;
	call.uni (retval0), 
	vprintf, 
	(
	param0, 
	param1
	);
	ld.param.b32 	%r2, [retval0];
	} // callseq 0
	ret;

}


// ===== COMPILED SASS (sm_100) =====

	.target	sm_100

	.elftype	@"ET_EXEC"


//--------------------- .note.nv.tkinfo           --------------------------
	.section	.note.nv.tkinfo,"",@"SHT_NOTE"
	.sectionflags	@"SHF_NOTE_NV_TKINFO"
	.tkinfo
        /*0018*/ 	.word	0x00000002
        /*0030*/ 	.string	""
        /*0030*/ 	.string	"ptxas"
        /*0030*/ 	.string	"Cuda compilation tools, release 13.0, V13.0.88"
        /*0030*/ 	.string	"Build cuda_13.0.r13.0/compiler.36424714_0"
        /*0030*/ 	.string	"-arch sm_100 -m 64 "



//--------------------- .note.nv.cuinfo           --------------------------
	.section	.note.nv.cuinfo,"",@"SHT_NOTE"
	.sectionflags	@"SHF_NOTE_NV_CUINFO"
        /*0018*/ 	.short	0x0002
        /*001a*/ 	.short	0x0064
        /*001c*/ 	.short	0x0082
	.zero		2


//--------------------- .nv.info                  --------------------------
	.section	.nv.info,"",@"SHT_CUDA_INFO"
	.align	4


	//----- nvinfo : EIATTR_REGCOUNT
	.align		4
        /*0000*/ 	.byte	0x04, 0x2f
        /*0002*/ 	.short	(.L_2 - .L_1)
	.align		4
.L_1:
        /*0004*/ 	.word	index@(_Z1fv)
        /*0008*/ 	.word	0x00000018


	//----- nvinfo : EIATTR_FRAME_SIZE
	.align		4
.L_2:
        /*000c*/ 	.byte	0x04, 0x11
        /*000e*/ 	.short	(.L_4 - .L_3)
	.align		4
.L_3:
        /*0010*/ 	.word	index@(_Z1fv)
        /*0014*/ 	.word	0x00000008


	//----- nvinfo : EIATTR_MIN_STACK_SIZE
	.align		4
.L_4:
        /*0018*/ 	.byte	0x04, 0x12
        /*001a*/ 	.short	(.L_6 - .L_5)
	.align		4
.L_5:
        /*001c*/ 	.word	index@(_Z1fv)
        /*0020*/ 	.word	0x00000008
.L_6:


//--------------------- .nv.compat                --------------------------
	.section	.nv.compat,"",@"SHT_CUDA_COMPAT_INFO"
	.align	4
        /*0000*/ 	.byte	0x02, 0x09, 0x00, 0x00, 0x02, 0x02, 0x01, 0x00, 0x02, 0x05, 0x05, 0x00, 0x03, 0x07, 0x01, 0x01
        /*0010*/ 	.byte	0x02, 0x03, 0x00, 0x00, 0x02, 0x06, 0x01, 0x00, 0x04, 0x0b, 0x08, 0x00, 0x09, 0x00, 0x00, 0x00
        /*0020*/ 	.byte	0x00, 0x00, 0x00, 0x00


//--------------------- .nv.info._Z1fv            --------------------------
	.section	.nv.info._Z1fv,"",@"SHT_CUDA_INFO"
	.sectionflags	@""
	.align	4


	//----- nvinfo : EIATTR_CUDA_API_VERSION
	.align		4
        /*0000*/ 	.byte	0x04, 0x37
        /*0002*/ 	.short	(.L_8 - .L_7)
.L_7:
        /*0004*/ 	.word	0x00000082


	//----- nvinfo : EIATTR_SPARSE_MMA_MASK
	.align		4
.L_8:
        /*0008*/ 	.byte	0x03, 0x50
        /*000a*/ 	.short	0x0000


	//----- nvinfo : EIATTR_MAXREG_COUNT
	.align		4
        /*000c*/ 	.byte	0x03, 0x1b
        /*000e*/ 	.short	0x00ff


	//----- nvinfo : EIATTR_EXTERNS
	.align		4
        /*0010*/ 	.byte	0x04, 0x0f
        /*0012*/ 	.short	(.L_10 - .L_9)


	//   ....[0]....
	.align		4
.L_9:
        /*0014*/ 	.word	index@(vprintf)


	//----- nvinfo : EIATTR_MERCURY_ISA_VERSION
	.align		4
.L_10:
        /*0018*/ 	.byte	0x03, 0x5f
        /*001a*/ 	.short	0x0101


	//----- nvinfo : EIATTR_VRC_CTA_INIT_COUNT
	.align		4
        /*001c*/ 	.byte	0x02, 0x4a
	.zero		1
	.zero		1


	//----- nvinfo : EIATTR_SYSCALL_OFFSETS
	.align		4
        /*0020*/ 	.byte	0x04, 0x46
        /*0022*/ 	.short	(.L_12 - .L_11)


	//   ....[0]....
.L_11:
        /*0024*/ 	.word	0x000000e0


	//----- nvinfo : EIATTR_EXIT_INSTR_OFFSETS
	.align		4
.L_12:
        /*0028*/ 	.byte	0x04, 0x1c
        /*002a*/ 	.short	(.L_14 - .L_13)


	//   ....[0]....
.L_13:
        /*002c*/ 	.word	0x000000f0


	//----- nvinfo : EIATTR_SW_WAR
	.align		4
.L_14:
        /*0030*/ 	.byte	0x04, 0x36
        /*0032*/ 	.short	(.L_16 - .L_15)
.L_15:
        /*0034*/ 	.word	0x00000008
.L_16:


//--------------------- .nv.callgraph             --------------------------
	.section	.nv.callgraph,"",@"SHT_CUDA_CALLGRAPH"
	.align	4
	.sectionentsize	8
	.align		4
        /*0000*/ 	.word	0x00000000
	.align		4
        /*0004*/ 	.word	0xffffffff
	.align		4
        /*0008*/ 	.word	index@(_Z1fv)
	.align		4
        /*000c*/ 	.word	index@(vprintf)
	.align		4
        /*0010*/ 	.word	0x00000000
	.align		4
        /*0014*/ 	.word	0xfffffffe
	.align		4
        /*0018*/ 	.word	0x00000000
	.align		4
        /*001c*/ 	.word	0xfffffffd
	.align		4
        /*0020*/ 	.word	0x00000000
	.align		4
        /*0024*/ 	.word	0xfffffffc


//--------------------- .nv.constant4             --------------------------
	.section	.nv.constant4,"a",@progbits
	.align	8
	.align		8
.nv.constant4:
        /*0000*/ 	.dword	vprintf
	.align		8
        /*0008*/ 	.dword	$str


//--------------------- .text._Z1fv               --------------------------
	.section	.text._Z1fv,"ax",@progbits
	.align	128
        .global         _Z1fv
        .type           _Z1fv,@function
        .size           _Z1fv,(.L_x_2 - _Z1fv)
        .other          _Z1fv,@"STO_CUDA_ENTRY STV_DEFAULT"
_Z1fv:
.text._Z1fv:
[----:B------:R-:W0:Y:S01]  /*0000*/  LDC R1, c[0x0][0x37c] ;  /* 0x0000df00ff017b82 */ /* 0x000e220000000800 */
[----:B------:R-:W1:Y:S07]  /*0010*/  LDCU UR5, c[0x0][0x2fc] ;  /* 0x00005f80ff0577ac */ /* 0x000e6e0008000800 */
[----:B------:R-:W2:Y:S01]  /*0020*/  LDC R8, c[0x0][0x370] ;  /* 0x0000dc00ff087b82 */ /* 0x000ea20000000800 */
[----:B0-----:R-:W-:Y:S01]  /*0030*/  VIADD R1, R1, 0xfffffff8 ;  /* 0xfffffff801017836 */ /* 0x001fe20000000000 */
[----:B------:R-:W-:Y:S01]  /*0040*/  MOV R0, 0x0 ;  /* 0x0000000000007802 */ /* 0x000fe20000000f00 */
[----:B------:R-:W0:Y:S01]  /*0050*/  LDCU UR4, c[0x0][0x2f8] ;  /* 0x00005f00ff0477ac */ /* 0x000e220008000800 */
[----:B------:R-:W3:Y:S04]  /*0060*/  LDCU.64 UR6, c[0x4][0x8] ;  /* 0x01000100ff0677ac */ /* 0x000ee80008000a00 */
[----:B------:R4:W5:Y:S01]  /*0070*/  LDC.64 R2, c[0x4][R0] ;  /* 0x0100000000027b82 */ /* 0x0009620000000a00 */
[----:B0-----:R-:W-:Y:S01]  /*0080*/  IADD3 R6, P0, PT, R1, UR4, RZ ;  /* 0x0000000401067c10 */ /* 0x001fe2000ff1e0ff */
[----:B--2---:R4:W-:Y:S01]  /*0090*/  STL [R1], R8 ;  /* 0x0000000801007387 */ /* 0x0049e20000100800 */
[----:B---3--:R-:W-:Y:S01]  /*00a0*/  IMAD.U32 R4, RZ, RZ, UR6 ;  /* 0x00000006ff047e24 */ /* 0x008fe2000f8e00ff */
[----:B------:R-:W-:-:S02]  /*00b0*/  MOV R5, UR7 ;  /* 0x0000000700057c02 */ /* 0x000fc40008000f00 */
[----:B-1----:R-:W-:-:S08]  /*00c0*/  IMAD.X R7, RZ, RZ, UR5, P0 ;  /* 0x00000005ff077e24 */ /* 0x002fd000080e06ff */
[----:B------:R-:W-:-:S07]  /*00d0*/  LEPC R20, `(.L_x_0) ;  /* 0x000000001014794e */ /* 0x000fce0000000000 */
[----:B----45:R-:W-:Y:S05]  /*00e0*/  CALL.ABS.NOINC R2 ;  /* 0x0000000002007343 */ /* 0x030fea0003c00000 */
.L_x_0:
[----:B------:R-:W-:Y:S05]  /*00f0*/  EXIT ;  /* 0x000000000000794d */ /* 0x000fea0003800000 */
.L_x_1:
[----:B------:R-:W-:-:S00]  /*0100*/  BRA `(.L_x_1) ;  /* 0xfffffffc00fc7947 */ /* 0x000fc0000383ffff */
[----:B------:R-:W-:-:S00]  /*0110*/  NOP ;  /* 0x0000000000007918 */ /* 0x000fc00000000000 */
        /* <DEDUP_REMOVED lines=14> */
.L_x_2:


//--------------------- .nv.global.init           --------------------------
	.section	.nv.global.init,"aw",@progbits
.nv.global.init:
	.type		$str,@object
	.size		$str,(.L_0 - $str)
$str:
        /*0000*/ 	.byte	0x25, 0x64, 0x20, 0x00
.L_0:


//--------------------- .nv.shared.reserved.0     --------------------------
	.section	.nv.shared.reserved.0,"aw",@nobits
	.weak		__nv_reservedSMEM_offset_0_alias
	.size		__nv_reservedSMEM_offset_0_alias, 0, 64
	.other		__nv_reservedSMEM_offset_0_alias,@"STO_CUDA_RESERVED_SHARED STV_DEFAULT"
__nv_reservedSMEM_offset_0_alias:
	.zero		0
	.zero		64


//--------------------- .nv.constant0._Z1fv       --------------------------
	.section	.nv.constant0._Z1fv,"a",@progbits
	.sectionflags	@""
	.align	4
.nv.constant0._Z1fv:
	.zero		896


//--------------------- SYMBOLS --------------------------

	.type		.nv.reservedSmem.offset0,@object
	.size		.nv.reservedSmem.offset0,0x4
	.type		vprintf,@function
